//
// Generated by NVIDIA NVVM Compiler
//
// Compiler Build ID: CL-36424714
// Cuda compilation tools, release 13.0, V13.0.88
// Based on NVVM 20.0.0
//

.version 9.0
.target sm_100
.address_size 64

	// .globl	_Z9add_arrayPiPKiS1_i

.visible .entry _Z9add_arrayPiPKiS1_i(
	.param .u64 .ptr .align 1 _Z9add_arrayPiPKiS1_i_param_0,
	.param .u64 .ptr .align 1 _Z9add_arrayPiPKiS1_i_param_1,
	.param .u64 .ptr .align 1 _Z9add_arrayPiPKiS1_i_param_2,
	.param .u32 _Z9add_arrayPiPKiS1_i_param_3
)
{
	.reg .pred 	%p<2>;
	.reg .b32 	%r<9>;
	.reg .b64 	%rd<11>;

	ld.param.u64 	%rd1, [_Z9add_arrayPiPKiS1_i_param_0];
	ld.param.u64 	%rd2, [_Z9add_arrayPiPKiS1_i_param_1];
	ld.param.u64 	%rd3, [_Z9add_arrayPiPKiS1_i_param_2];
	ld.param.u32 	%r2, [_Z9add_arrayPiPKiS1_i_param_3];
	mov.u32 	%r3, %ctaid.x;
	mov.u32 	%r4, %ntid.x;
	mov.u32 	%r5, %tid.x;
	mad.lo.s32 	%r1, %r3, %r4, %r5;
	setp.ge.s32 	%p1, %r1, %r2;
	@%p1 bra 	$L__BB0_2;
	cvta.to.global.u64 	%rd4, %rd2;
	cvta.to.global.u64 	%rd5, %rd3;
	cvta.to.global.u64 	%rd6, %rd1;
	mul.wide.s32 	%rd7, %r1, 4;
	add.s64 	%rd8, %rd4, %rd7;
	ld.global.u32 	%r6, [%rd8];
	add.s64 	%rd9, %rd5, %rd7;
	ld.global.u32 	%r7, [%rd9];
	add.s32 	%r8, %r7, %r6;
	add.s64 	%rd10, %rd6, %rd7;
	st.global.u32 	[%rd10], %r8;
$L__BB0_2:
	ret;

}


// ===== COMPILED SASS (sm_100) =====

	.target	sm_100

	.elftype	@"ET_EXEC"


//--------------------- .note.nv.tkinfo           --------------------------
	.section	.note.nv.tkinfo,"",@"SHT_NOTE"
	.sectionflags	@"SHF_NOTE_NV_TKINFO"
	.tkinfo
        /*0018*/ 	.word	0x00000002
        /*0030*/ 	.string	""
        /*0030*/ 	.string	"ptxas"
        /*0030*/ 	.string	"Cuda compilation tools, release 13.0, V13.0.88"
        /*0030*/ 	.string	"Build cuda_13.0.r13.0/compiler.36424714_0"
        /*0030*/ 	.string	"-arch sm_100 -m 64 "



//--------------------- .note.nv.cuinfo           --------------------------
	.section	.note.nv.cuinfo,"",@"SHT_NOTE"
	.sectionflags	@"SHF_NOTE_NV_CUINFO"
        /*0018*/ 	.short	0x0002
        /*001a*/ 	.short	0x0064
        /*001c*/ 	.short	0x0082
	.zero		2


//--------------------- .nv.info                  --------------------------
	.section	.nv.info,"",@"SHT_CUDA_INFO"
	.align	4


	//----- nvinfo : EIATTR_REGCOUNT
	.align		4
        /*0000*/ 	.byte	0x04, 0x2f
        /*0002*/ 	.short	(.L_1 - .L_0)
	.align		4
.L_0:
        /*0004*/ 	.word	index@(_Z9add_arrayPiPKiS1_i)
        /*0008*/ 	.word	0x0000000c


	//----- nvinfo : EIATTR_FRAME_SIZE
	.align		4
.L_1:
        /*000c*/ 	.byte	0x04, 0x11
        /*000e*/ 	.short	(.L_3 - .L_2)
	.align		4
.L_2:
        /*0010*/ 	.word	index@(_Z9add_arrayPiPKiS1_i)
        /*0014*/ 	.word	0x00000000


	//----- nvinfo : EIATTR_MIN_STACK_SIZE
	.align		4
.L_3:
        /*0018*/ 	.byte	0x04, 0x12
        /*001a*/ 	.short	(.L_5 - .L_4)
	.align		4
.L_4:
        /*001c*/ 	.word	index@(_Z9add_arrayPiPKiS1_i)
        /*0020*/ 	.word	0x00000000
.L_5:


//--------------------- .nv.compat                --------------------------
	.section	.nv.compat,"",@"SHT_CUDA_COMPAT_INFO"
	.align	4
        /*0000*/ 	.byte	0x02, 0x09, 0x00, 0x00, 0x02, 0x02, 0x01, 0x00, 0x02, 0x05, 0x05, 0x00, 0x03, 0x07, 0x01, 0x01
        /*0010*/ 	.byte	0x02, 0x03, 0x00, 0x00, 0x02, 0x06, 0x01, 0x00, 0x04, 0x0b, 0x08, 0x00, 0x09, 0x00, 0x00, 0x00
        /*0020*/ 	.byte	0x00, 0x00, 0x00, 0x00


//--------------------- .nv.info._Z9add_arrayPiPKiS1_i --------------------------
	.section	.nv.info._Z9add_arrayPiPKiS1_i,"",@"SHT_CUDA_INFO"
	.sectionflags	@""
	.align	4


	//----- nvinfo : EIATTR_CUDA_API_VERSION
	.align		4
        /*0000*/ 	.byte	0x04, 0x37
        /*0002*/ 	.short	(.L_7 - .L_6)
.L_6:
        /*0004*/ 	.word	0x00000082


	//----- nvinfo : EIATTR_KPARAM_INFO
	.align		4
.L_7:
        /*0008*/ 	.byte	0x04, 0x17
        /*000a*/ 	.short	(.L_9 - .L_8)
.L_8:
        /*000c*/ 	.word	0x00000000
        /*0010*/ 	.short	0x0003
        /*0012*/ 	.short	0x0018
        /*0014*/ 	.byte	0x00, 0xf0, 0x11, 0x00


	//----- nvinfo : EIATTR_KPARAM_INFO
	.align		4
.L_9:
        /*0018*/ 	.byte	0x04, 0x17
        /*001a*/ 	.short	(.L_11 - .L_10)
.L_10:
        /*001c*/ 	.word	0x00000000
        /*0020*/ 	.short	0x0002
        /*0022*/ 	.short	0x0010
        /*0024*/ 	.byte	0x00, 0xf5, 0x21, 0x00


	//----- nvinfo : EIATTR_KPARAM_INFO
	.align		4
.L_11:
        /*0028*/ 	.byte	0x04, 0x17
        /*002a*/ 	.short	(.L_13 - .L_12)
.L_12:
        /*002c*/ 	.word	0x00000000
        /*0030*/ 	.short	0x0001
        /*0032*/ 	.short	0x0008
        /*0034*/ 	.byte	0x00, 0xf5, 0x21, 0x00


	//----- nvinfo : EIATTR_KPARAM_INFO
	.align		4
.L_13:
        /*0038*/ 	.byte	0x04, 0x17
        /*003a*/ 	.short	(.L_15 - .L_14)
.L_14:
        /*003c*/ 	.word	0x00000000
        /*0040*/ 	.short	0x0000
        /*0042*/ 	.short	0x0000
        /*0044*/ 	.byte	0x00, 0xf5, 0x21, 0x00


	//----- nvinfo : EIATTR_SPARSE_MMA_MASK
	.align		4
.L_15:
        /*0048*/ 	.byte	0x03, 0x50
        /*004a*/ 	.short	0x0000


	//----- nvinfo : EIATTR_MAXREG_COUNT
	.align		4
        /*004c*/ 	.byte	0x03, 0x1b
        /*004e*/ 	.short	0x00ff


	//----- nvinfo : EIATTR_MERCURY_ISA_VERSION
	.align		4
        /*0050*/ 	.byte	0x03, 0x5f
        /*0052*/ 	.short	0x0101


	//----- nvinfo : EIATTR_VRC_CTA_INIT_COUNT
	.align		4
        /*0054*/ 	.byte	0x02, 0x4a
	.zero		1
	.zero		1


	//----- nvinfo : EIATTR_EXIT_INSTR_OFFSETS
	.align		4
        /*0058*/ 	.byte	0x04, 0x1c
        /*005a*/ 	.short	(.L_17 - .L_16)


	//   ....[0]....
.L_16:
        /*005c*/ 	.word	0x00000070


	//   ....[1]....
        /*0060*/ 	.word	0x00000130


	//----- nvinfo : EIATTR_CBANK_PARAM_SIZE
	.align		4
.L_17:
        /*0064*/ 	.byte	0x03, 0x19
        /*0066*/ 	.short	0x001c


	//----- nvinfo : EIATTR_PARAM_CBANK
	.align		4
        /*0068*/ 	.byte	0x04, 0x0a
        /*006a*/ 	.short	(.L_19 - .L_18)
	.align		4
.L_18:
        /*006c*/ 	.word	index@(.nv.constant0._Z9add_arrayPiPKiS1_i)
        /*0070*/ 	.short	0x0380
        /*0072*/ 	.short	0x001c


	//----- nvinfo : EIATTR_SW_WAR
	.align		4
.L_19:
        /*0074*/ 	.byte	0x04, 0x36
        /*0076*/ 	.short	(.L_21 - .L_20)
.L_20:
        /*0078*/ 	.word	0x00000008
.L_21:


//--------------------- .nv.callgraph             --------------------------
	.section	.nv.callgraph,"",@"SHT_CUDA_CALLGRAPH"
	.align	4
	.sectionentsize	8
	.align		4
        /*0000*/ 	.word	0x00000000
	.align		4
        /*0004*/ 	.word	0xffffffff
	.align		4
        /*0008*/ 	.word	0x00000000
	.align		4
        /*000c*/ 	.word	0xfffffffe
	.align		4
        /*0010*/ 	.word	0x00000000
	.align		4
        /*0014*/ 	.word	0xfffffffd
	.align		4
        /*0018*/ 	.word	0x00000000
	.align		4
        /*001c*/ 	.word	0xfffffffc


//--------------------- .text._Z9add_arrayPiPKiS1_i --------------------------
	.section	.text._Z9add_arrayPiPKiS1_i,"ax",@progbits
	.align	128
        .global         _Z9add_arrayPiPKiS1_i
        .type           _Z9add_arrayPiPKiS1_i,@function
        .size           _Z9add_arrayPiPKiS1_i,(.L_x_1 - _Z9add_arrayPiPKiS1_i)
        .other          _Z9add_arrayPiPKiS1_i,@"STO_CUDA_ENTRY STV_DEFAULT"
_Z9add_arrayPiPKiS1_i:
.text._Z9add_arrayPiPKiS1_i:
[----:B------:R-:W-:Y:S01]  /*0000*/  LDC R1, c[0x0][0x37c] ;  /* 0x0000df00ff017b82 */ /* 0x000fe20000000800 */
[----:B------:R-:W0:Y:S07]  /*0010*/  S2R R0, SR_TID.X ;  /* 0x0000000000007919 */ /* 0x000e2e0000002100 */
[----:B------:R-:W0:Y:S01]  /*0020*/  S2UR UR4, SR_CTAID.X ;  /* 0x00000000000479c3 */ /* 0x000e220000002500 */
[----:B------:R-:W1:Y:S07]  /*0030*/  LDCU UR5, c[0x0][0x398] ;  /* 0x00007300ff0577ac */ /* 0x000e6e0008000800 */
[----:B------:R-:W0:Y:S02]  /*0040*/  LDC R9, c[0x0][0x360] ;  /* 0x0000d800ff097b82 */ /* 0x000e240000000800 */
[----:B0-----:R-:W-:-:S05]  /*0050*/  IMAD R9, R9, UR4, R0 ;  /* 0x0000000409097c24 */ /* 0x001fca000f8e0200 */
[----:B-1----:R-:W-:-:S13]  /*0060*/  ISETP.GE.AND P0, PT, R9, UR5, PT ;  /* 0x0000000509007c0c */ /* 0x002fda000bf06270 */
[----:B------:R-:W-:Y:S05]  /*0070*/  @P0 EXIT ;  /* 0x000000000000094d */ /* 0x000fea0003800000 */
[----:B------:R-:W0:Y:S01]  /*0080*/  LDC.64 R2, c[0x0][0x388] ;  /* 0x0000e200ff027b82 */ /* 0x000e220000000a00 */
[----:B------:R-:W1:Y:S07]  /*0090*/  LDCU.64 UR4, c[0x0][0x358] ;  /* 0x00006b00ff0477ac */ /* 0x000e6e0008000a00 */
[----:B------:R-:W2:Y:S08]  /*00a0*/  LDC.64 R4, c[0x0][0x390] ;  /* 0x0000e400ff047b82 */ /* 0x000eb00000000a00 */
[----:B------:R-:W3:Y:S01]  /*00b0*/  LDC.64 R6, c[0x0][0x380] ;  /* 0x0000e000ff067b82 */ /* 0x000ee20000000a00 */
[----:B0-----:R-:W-:-:S06]  /*00c0*/  IMAD.WIDE R2, R9, 0x4, R2 ;  /* 0x0000000409027825 */ /* 0x001fcc00078e0202 */
[----:B-1----:R-:W4:Y:S01]  /*00d0*/  LDG.E R2, desc[UR4][R2.64] ;  /* 0x0000000402027981 */ /* 0x002f22000c1e1900 */
[----:B--2---:R-:W-:-:S06]  /*00e0*/  IMAD.WIDE R4, R9, 0x4, R4 ;  /* 0x0000000409047825 */ /* 0x004fcc00078e0204 */
[----:B------:R-:W4:Y:S01]  /*00f0*/  LDG.E R5, desc[UR4][R4.64] ;  /* 0x0000000404057981 */ /* 0x000f22000c1e1900 */
[----:B---3--:R-:W-:Y:S01]  /*0100*/  IMAD.WIDE R6, R9, 0x4, R6 ;  /* 0x0000000409067825 */ /* 0x008fe200078e0206 */
[----:B----4-:R-:W-:-:S05]  /*0110*/  IADD3 R9, PT, PT, R2, R5, RZ ;  /* 0x0000000502097210 */ /* 0x010fca0007ffe0ff */
[----:B------:R-:W-:Y:S01]  /*0120*/  STG.E desc[UR4][R6.64], R9 ;  /* 0x0000000906007986 */ /* 0x000fe2000c101904 */
[----:B------:R-:W-:Y:S05]  /*0130*/  EXIT ;  /* 0x000000000000794d */ /* 0x000fea0003800000 */
.L_x_0:
[----:B------:R-:W-:-:S00]  /*0140*/  BRA `(.L_x_0) ;  /* 0xfffffffc00fc7947 */ /* 0x000fc0000383ffff */
[----:B------:R-:W-:-:S00]  /*0150*/  NOP ;  /* 0x0000000000007918 */ /* 0x000fc00000000000 */
        /* <DEDUP_REMOVED lines=10> */
.L_x_1:


//--------------------- .nv.shared.reserved.0     --------------------------
	.section	.nv.shared.reserved.0,"aw",@nobits
	.weak		__nv_reservedSMEM_offset_0_alias
	.size		__nv_reservedSMEM_offset_0_alias, 0, 64
	.other		__nv_reservedSMEM_offset_0_alias,@"STO_CUDA_RESERVED_SHARED STV_DEFAULT"
__nv_reservedSMEM_offset_0_alias:
	.zero		0
	.zero		64


//--------------------- .nv.constant0._Z9add_arrayPiPKiS1_i --------------------------
	.section	.nv.constant0._Z9add_arrayPiPKiS1_i,"a",@progbits
	.sectionflags	@""
	.align	4
.nv.constant0._Z9add_arrayPiPKiS1_i:
	.zero		924


//--------------------- SYMBOLS --------------------------

	.type		.nv.reservedSmem.offset0,@object
	.size		.nv.reservedSmem.offset0,0x4
